//
// Generated by NVIDIA NVVM Compiler
//
// Compiler Build ID: CL-36424714
// Cuda compilation tools, release 13.0, V13.0.88
// Based on NVVM 20.0.0
//

.version 9.0
.target sm_100
.address_size 64


.entry _Z9quicksortPi(
	.param .u64 .ptr .align 1 _Z9quicksortPi_param_0
)
{
	.local .align 16 .b8 	__local_depot0[2400];
	.reg .b64 	%SP;
	.reg .b64 	%SPL;
	.reg .pred 	%p<14>;
	.reg .b32 	%r<38>;
	.reg .b64 	%rd<23>;

	mov.u64 	%SPL, __local_depot0;
	ld.param.u64 	%rd8, [_Z9quicksortPi_param_0];
	cvta.to.global.u64 	%rd1, %rd8;
	add.u64 	%rd2, %SPL, 0;
	add.u64 	%rd3, %SPL, 1200;
	mov.u32 	%r23, %tid.x;
	mov.u32 	%r24, %ctaid.x;
	mov.u32 	%r25, %ntid.x;
	mad.lo.s32 	%r29, %r24, %r25, %r23;
	mul.wide.s32 	%rd11, %r29, 4;
	add.s64 	%rd12, %rd2, %rd11;
	st.local.u32 	[%rd12], %r29;
	add.s64 	%rd13, %rd3, %rd11;
	mov.b32 	%r26, 511;
	st.local.u32 	[%rd13], %r26;
	setp.lt.s32 	%p1, %r29, 0;
	@%p1 bra 	$L__BB0_16;
$L__BB0_1:
	mul.wide.u32 	%rd14, %r29, 4;
	add.s64 	%rd4, %rd2, %rd14;
	ld.local.u32 	%r3, [%rd4];
	add.s64 	%rd5, %rd3, %rd14;
	ld.local.u32 	%r4, [%rd5];
	setp.ge.s32 	%p2, %r3, %r4;
	@%p2 bra 	$L__BB0_14;
	mul.wide.s32 	%rd15, %r3, 4;
	add.s64 	%rd16, %rd1, %rd15;
	ld.global.u32 	%r5, [%rd16];
	mov.u32 	%r30, %r4;
	mov.u32 	%r34, %r3;
$L__BB0_3:
	add.s32 	%r32, %r30, 1;
	mov.u32 	%r33, %r30;
$L__BB0_4:
	mov.u32 	%r30, %r33;
	mul.wide.s32 	%rd17, %r30, 4;
	add.s64 	%rd18, %rd1, %rd17;
	ld.global.u32 	%r11, [%rd18];
	setp.ge.s32 	%p3, %r11, %r5;
	setp.lt.s32 	%p4, %r34, %r30;
	and.pred  	%p5, %p4, %p3;
	add.s32 	%r33, %r30, -1;
	add.s32 	%r32, %r32, -1;
	@%p5 bra 	$L__BB0_4;
	setp.ge.s32 	%p6, %r34, %r30;
	mul.wide.s32 	%rd19, %r32, 4;
	add.s64 	%rd6, %rd1, %rd19;
	@%p6 bra 	$L__BB0_7;
	add.s32 	%r14, %r34, 1;
	mul.wide.s32 	%rd20, %r34, 4;
	add.s64 	%rd21, %rd1, %rd20;
	st.global.u32 	[%rd21], %r11;
	mov.u32 	%r34, %r14;
$L__BB0_7:
	mov.u32 	%r35, %r34;
$L__BB0_8:
	mov.u32 	%r34, %r35;
	mul.wide.s32 	%rd22, %r34, 4;
	add.s64 	%rd7, %rd1, %rd22;
	ld.global.u32 	%r17, [%rd7];
	setp.lt.s32 	%p7, %r17, %r5;
	setp.lt.s32 	%p8, %r34, %r30;
	and.pred  	%p9, %p8, %p7;
	add.s32 	%r35, %r34, 1;
	@%p9 bra 	$L__BB0_8;
	setp.ge.s32 	%p10, %r34, %r30;
	@%p10 bra 	$L__BB0_11;
	st.global.u32 	[%rd6], %r17;
	mov.u32 	%r30, %r33;
$L__BB0_11:
	setp.lt.s32 	%p11, %r34, %r30;
	@%p11 bra 	$L__BB0_3;
	st.global.u32 	[%rd7], %r5;
	add.s32 	%r29, %r29, 1;
	st.local.u32 	[%rd4+4], %r35;
	st.local.u32 	[%rd5+4], %r4;
	st.local.u32 	[%rd5], %r34;
	sub.s32 	%r27, %r4, %r35;
	sub.s32 	%r28, %r34, %r3;
	setp.le.s32 	%p12, %r27, %r28;
	@%p12 bra 	$L__BB0_15;
	st.local.u32 	[%rd4+4], %r3;
	st.local.u32 	[%rd4], %r35;
	st.local.u32 	[%rd5+4], %r34;
	st.local.u32 	[%rd5], %r4;
	bra.uni 	$L__BB0_15;
$L__BB0_14:
	add.s32 	%r29, %r29, -1;
$L__BB0_15:
	setp.gt.s32 	%p13, %r29, -1;
	@%p13 bra 	$L__BB0_1;
$L__BB0_16:
	ret;

}


// ===== COMPILED SASS (sm_100) =====

	.target	sm_100

	.elftype	@"ET_EXEC"


//--------------------- .note.nv.tkinfo           --------------------------
	.section	.note.nv.tkinfo,"",@"SHT_NOTE"
	.sectionflags	@"SHF_NOTE_NV_TKINFO"
	.tkinfo
        /*0018*/ 	.word	0x00000002
        /*0030*/ 	.string	""
        /*0030*/ 	.string	"ptxas"
        /*0030*/ 	.string	"Cuda compilation tools, release 13.0, V13.0.88"
        /*0030*/ 	.string	"Build cuda_13.0.r13.0/compiler.36424714_0"
        /*0030*/ 	.string	"-arch sm_100 -m 64 "



//--------------------- .note.nv.cuinfo           --------------------------
	.section	.note.nv.cuinfo,"",@"SHT_NOTE"
	.sectionflags	@"SHF_NOTE_NV_CUINFO"
        /*0018*/ 	.short	0x0002
        /*001a*/ 	.short	0x0064
        /*001c*/ 	.short	0x0082
	.zero		2


//--------------------- .nv.info                  --------------------------
	.section	.nv.info,"",@"SHT_CUDA_INFO"
	.align	4


	//----- nvinfo : EIATTR_REGCOUNT
	.align		4
        /*0000*/ 	.byte	0x04, 0x2f
        /*0002*/ 	.short	(.L_1 - .L_0)
	.align		4
.L_0:
        /*0004*/ 	.word	index@(_Z9quicksortPi)
        /*0008*/ 	.word	0x00000014


	//----- nvinfo : EIATTR_FRAME_SIZE
	.align		4
.L_1:
        /*000c*/ 	.byte	0x04, 0x11
        /*000e*/ 	.short	(.L_3 - .L_2)
	.align		4
.L_2:
        /*0010*/ 	.word	index@(_Z9quicksortPi)
        /*0014*/ 	.word	0x00000960


	//----- nvinfo : EIATTR_MIN_STACK_SIZE
	.align		4
.L_3:
        /*0018*/ 	.byte	0x04, 0x12
        /*001a*/ 	.short	(.L_5 - .L_4)
	.align		4
.L_4:
        /*001c*/ 	.word	index@(_Z9quicksortPi)
        /*0020*/ 	.word	0x00000960
.L_5:


//--------------------- .nv.compat                --------------------------
	.section	.nv.compat,"",@"SHT_CUDA_COMPAT_INFO"
	.align	4
        /*0000*/ 	.byte	0x02, 0x09, 0x00, 0x00, 0x02, 0x02, 0x01, 0x00, 0x02, 0x05, 0x05, 0x00, 0x03, 0x07, 0x01, 0x01
        /*0010*/ 	.byte	0x02, 0x03, 0x00, 0x00, 0x02, 0x06, 0x01, 0x00, 0x04, 0x0b, 0x08, 0x00, 0x09, 0x00, 0x00, 0x00
        /*0020*/ 	.byte	0x00, 0x00, 0x00, 0x00


//--------------------- .nv.info._Z9quicksortPi   --------------------------
	.section	.nv.info._Z9quicksortPi,"",@"SHT_CUDA_INFO"
	.sectionflags	@""
	.align	4


	//----- nvinfo : EIATTR_CUDA_API_VERSION
	.align		4
        /*0000*/ 	.byte	0x04, 0x37
        /*0002*/ 	.short	(.L_7 - .L_6)
.L_6:
        /*0004*/ 	.word	0x00000082


	//----- nvinfo : EIATTR_KPARAM_INFO
	.align		4
.L_7:
        /*0008*/ 	.byte	0x04, 0x17
        /*000a*/ 	.short	(.L_9 - .L_8)
.L_8:
        /*000c*/ 	.word	0x00000000
        /*0010*/ 	.short	0x0000
        /*0012*/ 	.short	0x0000
        /*0014*/ 	.byte	0x00, 0xf5, 0x21, 0x00


	//----- nvinfo : EIATTR_SPARSE_MMA_MASK
	.align		4
.L_9:
        /*0018*/ 	.byte	0x03, 0x50
        /*001a*/ 	.short	0x0000


	//----- nvinfo : EIATTR_MAXREG_COUNT
	.align		4
        /*001c*/ 	.byte	0x03, 0x1b
        /*001e*/ 	.short	0x00ff


	//----- nvinfo : EIATTR_MERCURY_ISA_VERSION
	.align		4
        /*0020*/ 	.byte	0x03, 0x5f
        /*0022*/ 	.short	0x0101


	//----- nvinfo : EIATTR_VRC_CTA_INIT_COUNT
	.align		4
        /*0024*/ 	.byte	0x02, 0x4a
	.zero		1
	.zero		1


	//----- nvinfo : EIATTR_EXIT_INSTR_OFFSETS
	.align		4
        /*0028*/ 	.byte	0x04, 0x1c
        /*002a*/ 	.short	(.L_11 - .L_10)


	//   ....[0]....
.L_10:
        /*002c*/ 	.word	0x000000b0


	//   ....[1]....
        /*0030*/ 	.word	0x00000500


	//----- nvinfo : EIATTR_CRS_STACK_SIZE
	.align		4
.L_11:
        /*0034*/ 	.byte	0x04, 0x1e
        /*0036*/ 	.short	(.L_13 - .L_12)
.L_12:
        /*0038*/ 	.word	0x00000000


	//----- nvinfo : EIATTR_CBANK_PARAM_SIZE
	.align		4
.L_13:
        /*003c*/ 	.byte	0x03, 0x19
        /*003e*/ 	.short	0x0008


	//----- nvinfo : EIATTR_PARAM_CBANK
	.align		4
        /*0040*/ 	.byte	0x04, 0x0a
        /*0042*/ 	.short	(.L_15 - .L_14)
	.align		4
.L_14:
        /*0044*/ 	.word	index@(.nv.constant0._Z9quicksortPi)
        /*0048*/ 	.short	0x0380
        /*004a*/ 	.short	0x0008


	//----- nvinfo : EIATTR_SW_WAR
	.align		4
.L_15:
        /*004c*/ 	.byte	0x04, 0x36
        /*004e*/ 	.short	(.L_17 - .L_16)
.L_16:
        /*0050*/ 	.word	0x00000008
.L_17:


//--------------------- .nv.callgraph             --------------------------
	.section	.nv.callgraph,"",@"SHT_CUDA_CALLGRAPH"
	.align	4
	.sectionentsize	8
	.align		4
        /*0000*/ 	.word	0x00000000
	.align		4
        /*0004*/ 	.word	0xffffffff
	.align		4
        /*0008*/ 	.word	0x00000000
	.align		4
        /*000c*/ 	.word	0xfffffffe
	.align		4
        /*0010*/ 	.word	0x00000000
	.align		4
        /*0014*/ 	.word	0xfffffffd
	.align		4
        /*0018*/ 	.word	0x00000000
	.align		4
        /*001c*/ 	.word	0xfffffffc


//--------------------- .text._Z9quicksortPi      --------------------------
	.section	.text._Z9quicksortPi,"ax",@progbits
	.align	128
.text._Z9quicksortPi:
        .type           _Z9quicksortPi,@function
        .size           _Z9quicksortPi,(.L_x_11 - _Z9quicksortPi)
        .other          _Z9quicksortPi,@"STO_CUDA_ENTRY STV_DEFAULT"
_Z9quicksortPi:
[----:B------:R-:W0:Y:S01]  /*0000*/  LDC R1, c[0x0][0x37c] ;  /* 0x0000df00ff017b82 */ /* 0x000e220000000800 */
[----:B------:R-:W1:Y:S07]  /*0010*/  S2R R4, SR_TID.X ;  /* 0x0000000000047919 */ /* 0x000e6e0000002100 */
[----:B------:R-:W1:Y:S01]  /*0020*/  S2UR UR4, SR_CTAID.X ;  /* 0x00000000000479c3 */ /* 0x000e620000002500 */
[----:B0-----:R-:W-:Y:S02]  /*0030*/  VIADD R1, R1, 0xfffff6a0 ;  /* 0xfffff6a001017836 */ /* 0x001fe40000000000 */
[----:B------:R-:W-:-:S05]  /*0040*/  IMAD.MOV.U32 R0, RZ, RZ, 0x1ff ;  /* 0x000001ffff007424 */ /* 0x000fca00078e00ff */
[----:B------:R-:W1:Y:S02]  /*0050*/  LDC R3, c[0x0][0x360] ;  /* 0x0000d800ff037b82 */ /* 0x000e640000000800 */
[----:B-1----:R-:W-:-:S05]  /*0060*/  IMAD R4, R3, UR4, R4 ;  /* 0x0000000403047c24 */ /* 0x002fca000f8e0204 */
[C---:B------:R-:W-:Y:S02]  /*0070*/  ISETP.GE.AND P0, PT, R4.reuse, RZ, PT ;  /* 0x000000ff0400720c */ /* 0x040fe40003f06270 */
[----:B------:R-:W-:-:S05]  /*0080*/  LEA R3, R4, R1, 0x2 ;  /* 0x0000000104037211 */ /* 0x000fca00078e10ff */
[----:B------:R0:W-:Y:S04]  /*0090*/  STL [R3+0x4b0], R0 ;  /* 0x0004b00003007387 */ /* 0x0001e80000100800 */
[----:B------:R0:W-:Y:S02]  /*00a0*/  STL [R3], R4 ;  /* 0x0000000403007387 */ /* 0x0001e40000100800 */
[----:B------:R-:W-:Y:S05]  /*00b0*/  @!P0 EXIT ;  /* 0x000000000000894d */ /* 0x000fea0003800000 */
[----:B------:R-:W1:Y:S02]  /*00c0*/  LDCU.64 UR4, c[0x0][0x358] ;  /* 0x00006b00ff0477ac */ /* 0x000e640008000a00 */
.L_x_9:
[----:B0-----:R-:W-:-:S05]  /*00d0*/  IMAD R7, R4, 0x4, R1 ;  /* 0x0000000404077824 */ /* 0x001fca00078e0201 */
[----:B------:R-:W2:Y:S04]  /*00e0*/  LDL R5, [R7] ;  /* 0x0000000007057983 */ /* 0x000ea80000100800 */
[----:B0-----:R-:W2:Y:S01]  /*00f0*/  LDL R0, [R7+0x4b0] ;  /* 0x0004b00007007983 */ /* 0x001ea20000100800 */
[----:B------:R-:W-:Y:S01]  /*0100*/  BSSY.RECONVERGENT B1, `(.L_x_0) ;  /* 0x000003d000017945 */ /* 0x000fe20003800200 */
[----:B--2---:R-:W-:-:S13]  /*0110*/  ISETP.GE.AND P0, PT, R5, R0, PT ;  /* 0x000000000500720c */ /* 0x004fda0003f06270 */
[----:B------:R-:W-:Y:S05]  /*0120*/  @P0 BRA `(.L_x_1) ;  /* 0x0000000000e40947 */ /* 0x000fea0003800000 */
[----:B------:R-:W0:Y:S02]  /*0130*/  LDC.64 R2, c[0x0][0x380] ;  /* 0x0000e000ff027b82 */ /* 0x000e240000000a00 */
[----:B0-----:R-:W-:-:S05]  /*0140*/  IMAD.WIDE R2, R5, 0x4, R2 ;  /* 0x0000000405027825 */ /* 0x001fca00078e0202 */
[----:B-1----:R0:W5:Y:S01]  /*0150*/  LDG.E R17, desc[UR4][R2.64] ;  /* 0x0000000402117981 */ /* 0x002162000c1e1900 */
[----:B------:R-:W-:Y:S01]  /*0160*/  BSSY.RECONVERGENT B0, `(.L_x_2) ;  /* 0x0000027000007945 */ /* 0x000fe20003800200 */
[----:B------:R-:W-:Y:S01]  /*0170*/  IMAD.MOV.U32 R6, RZ, RZ, R0 ;  /* 0x000000ffff067224 */ /* 0x000fe200078e0000 */
[----:B------:R-:W-:-:S07]  /*0180*/  MOV R13, R5 ;  /* 0x00000005000d7202 */ /* 0x000fce0000000f00 */
.L_x_7:
[----:B0-----:R-:W0:Y:S01]  /*0190*/  LDC.64 R2, c[0x0][0x380] ;  /* 0x0000e000ff027b82 */ /* 0x001e220000000a00 */
[----:B------:R-:W-:Y:S01]  /*01a0*/  BSSY.RECONVERGENT B2, `(.L_x_3) ;  /* 0x000000c000027945 */ /* 0x000fe20003800200 */
[----:B------:R-:W-:Y:S02]  /*01b0*/  VIADD R11, R6, 0x1 ;  /* 0x00000001060b7836 */ /* 0x000fe40000000000 */
[----:B------:R-:W-:-:S07]  /*01c0*/  IMAD.MOV.U32 R12, RZ, RZ, R6 ;  /* 0x000000ffff0c7224 */ /* 0x000fce00078e0006 */
.L_x_4:
[----:B0-----:R-:W-:-:S05]  /*01d0*/  IMAD.WIDE R8, R12, 0x4, R2 ;  /* 0x000000040c087825 */ /* 0x001fca00078e0202 */
[----:B------:R-:W2:Y:S01]  /*01e0*/  LDG.E R14, desc[UR4][R8.64] ;  /* 0x00000004080e7981 */ /* 0x000ea2000c1e1900 */
[-C--:B------:R-:W-:Y:S01]  /*01f0*/  ISETP.LT.AND P1, PT, R13, R12.reuse, PT ;  /* 0x0000000c0d00720c */ /* 0x080fe20003f21270 */
[----:B------:R-:W-:Y:S01]  /*0200*/  VIADD R11, R11, 0xffffffff ;  /* 0xffffffff0b0b7836 */ /* 0x000fe20000000000 */
[----:B------:R-:W-:Y:S02]  /*0210*/  IADD3 R10, PT, PT, R12, -0x1, RZ ;  /* 0xffffffff0c0a7810 */ /* 0x000fe40007ffe0ff */
[----:B------:R-:W-:-:S03]  /*0220*/  MOV R6, R12 ;  /* 0x0000000c00067202 */ /* 0x000fc60000000f00 */
[----:B------:R-:W-:Y:S01]  /*0230*/  IMAD.MOV.U32 R12, RZ, RZ, R10 ;  /* 0x000000ffff0c7224 */ /* 0x000fe200078e000a */
[----:B--2--5:R-:W-:-:S13]  /*0240*/  ISETP.GE.AND P0, PT, R14, R17, PT ;  /* 0x000000110e00720c */ /* 0x024fda0003f06270 */
[----:B------:R-:W-:Y:S05]  /*0250*/  @P0 BRA P1, `(.L_x_4) ;  /* 0xfffffffc00dc0947 */ /* 0x000fea000083ffff */
[----:B------:R-:W-:Y:S05]  /*0260*/  BSYNC.RECONVERGENT B2 ;  /* 0x0000000000027941 */ /* 0x000fea0003800200 */
.L_x_3:
[----:B------:R-:W-:Y:S01]  /*0270*/  ISETP.GE.AND P0, PT, R13, R6, PT ;  /* 0x000000060d00720c */ /* 0x000fe20003f06270 */
[----:B------:R-:W-:-:S12]  /*0280*/  BSSY.RECONVERGENT B2, `(.L_x_5) ;  /* 0x000000f000027945 */ /* 0x000fd80003800200 */
[C---:B------:R-:W-:Y:S01]  /*0290*/  @!P0 IMAD.WIDE R8, R13.reuse, 0x4, R2 ;  /* 0x000000040d088825 */ /* 0x040fe200078e0202 */
[----:B------:R-:W-:-:S04]  /*02a0*/  @!P0 IADD3 R10, PT, PT, R13, 0x1, RZ ;  /* 0x000000010d0a8810 */ /* 0x000fc80007ffe0ff */
[----:B------:R0:W-:Y:S01]  /*02b0*/  @!P0 STG.E desc[UR4][R8.64], R14 ;  /* 0x0000000e08008986 */ /* 0x0001e2000c101904 */
[----:B------:R-:W-:Y:S02]  /*02c0*/  @!P0 IMAD.MOV.U32 R13, RZ, RZ, R10 ;  /* 0x000000ffff0d8224 */ /* 0x000fe400078e000a */
[----:B------:R-:W-:-:S03]  /*02d0*/  IMAD.WIDE R10, R11, 0x4, R2 ;  /* 0x000000040b0a7825 */ /* 0x000fc600078e0202 */
[----:B------:R-:W-:-:S07]  /*02e0*/  MOV R15, R13 ;  /* 0x0000000d000f7202 */ /* 0x000fce0000000f00 */
.L_x_6:
[----:B0-----:R-:W-:-:S05]  /*02f0*/  IMAD.WIDE R8, R15, 0x4, R2 ;  /* 0x000000040f087825 */ /* 0x001fca00078e0202 */
[----:B------:R-:W2:Y:S01]  /*0300*/  LDG.E R16, desc[UR4][R8.64] ;  /* 0x0000000408107981 */ /* 0x000ea2000c1e1900 */
[C---:B------:R-:W-:Y:S01]  /*0310*/  ISETP.LT.AND P1, PT, R15.reuse, R6, PT ;  /* 0x000000060f00720c */ /* 0x040fe20003f21270 */
[----:B------:R-:W-:Y:S01]  /*0320*/  VIADD R14, R15, 0x1 ;  /* 0x000000010f0e7836 */ /* 0x000fe20000000000 */
[----:B------:R-:W-:-:S03]  /*0330*/  MOV R13, R15 ;  /* 0x0000000f000d7202 */ /* 0x000fc60000000f00 */
[----:B------:R-:W-:Y:S01]  /*0340*/  IMAD.MOV.U32 R15, RZ, RZ, R14 ;  /* 0x000000ffff0f7224 */ /* 0x000fe200078e000e */
[----:B--2---:R-:W-:-:S13]  /*0350*/  ISETP.GE.AND P0, PT, R16, R17, PT ;  /* 0x000000111000720c */ /* 0x004fda0003f06270 */
[----:B------:R-:W-:Y:S05]  /*0360*/  @!P0 BRA P1, `(.L_x_6) ;  /* 0xfffffffc00e08947 */ /* 0x000fea000083ffff */
[----:B------:R-:W-:Y:S05]  /*0370*/  BSYNC.RECONVERGENT B2 ;  /* 0x0000000000027941 */ /* 0x000fea0003800200 */
.L_x_5:
[----:B------:R-:W-:-:S13]  /*0380*/  ISETP.GE.AND P0, PT, R13, R6, PT ;  /* 0x000000060d00720c */ /* 0x000fda0003f06270 */
[----:B------:R-:W-:Y:S01]  /*0390*/  @!P0 MOV R6, R12 ;  /* 0x0000000c00068202 */ /* 0x000fe20000000f00 */
[----:B------:R1:W-:Y:S03]  /*03a0*/  @!P0 STG.E desc[UR4][R10.64], R16 ;  /* 0x000000100a008986 */ /* 0x0003e6000c101904 */
[----:B------:R-:W-:-:S13]  /*03b0*/  ISETP.GE.AND P0, PT, R13, R6, PT ;  /* 0x000000060d00720c */ /* 0x000fda0003f06270 */
[----:B-1----:R-:W-:Y:S05]  /*03c0*/  @!P0 BRA `(.L_x_7) ;  /* 0xfffffffc00708947 */ /* 0x002fea000383ffff */
[----:B------:R-:W-:Y:S05]  /*03d0*/  BSYNC.RECONVERGENT B0 ;  /* 0x0000000000007941 */ /* 0x000fea0003800200 */
.L_x_2:
[----:B------:R0:W-:Y:S01]  /*03e0*/  STG.E desc[UR4][R8.64], R17 ;  /* 0x0000001108007986 */ /* 0x0001e2000c101904 */
[----:B------:R-:W-:Y:S01]  /*03f0*/  IMAD.IADD R2, R0, 0x1, -R15 ;  /* 0x0000000100027824 */ /* 0x000fe200078e0a0f */
[----:B------:R-:W-:Y:S01]  /*0400*/  IADD3 R3, PT, PT, -R5, R13, RZ ;  /* 0x0000000d05037210 */ /* 0x000fe20007ffe1ff */
[----:B------:R-:W-:Y:S01]  /*0410*/  VIADD R4, R4, 0x1 ;  /* 0x0000000104047836 */ /* 0x000fe20000000000 */
[----:B------:R0:W-:Y:S02]  /*0420*/  STL [R7+0x4], R15 ;  /* 0x0000040f07007387 */ /* 0x0001e40000100800 */
[----:B------:R-:W-:Y:S02]  /*0430*/  ISETP.GT.AND P0, PT, R2, R3, PT ;  /* 0x000000030200720c */ /* 0x000fe40003f04270 */
[----:B------:R0:W-:Y:S04]  /*0440*/  STL [R7+0x4b4], R0 ;  /* 0x0004b40007007387 */ /* 0x0001e80000100800 */
[----:B------:R0:W-:Y:S07]  /*0450*/  STL [R7+0x4b0], R13 ;  /* 0x0004b00d07007387 */ /* 0x0001ee0000100800 */
[----:B------:R-:W-:Y:S05]  /*0460*/  @!P0 BRA `(.L_x_8) ;  /* 0x0000000000188947 */ /* 0x000fea0003800000 */
[----:B------:R1:W-:Y:S04]  /*0470*/  STL [R7+0x4], R5 ;  /* 0x0000040507007387 */ /* 0x0003e80000100800 */
[----:B------:R1:W-:Y:S04]  /*0480*/  STL [R7], R15 ;  /* 0x0000000f07007387 */ /* 0x0003e80000100800 */
[----:B------:R1:W-:Y:S04]  /*0490*/  STL [R7+0x4b4], R13 ;  /* 0x0004b40d07007387 */ /* 0x0003e80000100800 */
[----:B------:R1:W-:Y:S01]  /*04a0*/  STL [R7+0x4b0], R0 ;  /* 0x0004b00007007387 */ /* 0x0003e20000100800 */
[----:B------:R-:W-:Y:S05]  /*04b0*/  BRA `(.L_x_8) ;  /* 0x0000000000047947 */ /* 0x000fea0003800000 */
.L_x_1:
[----:B------:R-:W-:-:S07]  /*04c0*/  IADD3 R4, PT, PT, R4, -0x1, RZ ;  /* 0xffffffff04047810 */ /* 0x000fce0007ffe0ff */
.L_x_8:
[----:B-1----:R-:W-:Y:S05]  /*04d0*/  BSYNC.RECONVERGENT B1 ;  /* 0x0000000000017941 */ /* 0x002fea0003800200 */
.L_x_0:
[----:B------:R-:W-:-:S13]  /*04e0*/  ISETP.GT.AND P0, PT, R4, -0x1, PT ;  /* 0xffffffff0400780c */ /* 0x000fda0003f04270 */
[----:B------:R-:W-:Y:S05]  /*04f0*/  @P0 BRA `(.L_x_9) ;  /* 0xfffffff800f40947 */ /* 0x000fea000383ffff */
[----:B------:R-:W-:Y:S05]  /*0500*/  EXIT ;  /* 0x000000000000794d */ /* 0x000fea0003800000 */
.L_x_10:
[----:B------:R-:W-:-:S00]  /*0510*/  BRA `(.L_x_10) ;  /* 0xfffffffc00fc7947 */ /* 0x000fc0000383ffff */
[----:B------:R-:W-:-:S00]  /*0520*/  NOP ;  /* 0x0000000000007918 */ /* 0x000fc00000000000 */
        /* <DEDUP_REMOVED lines=13> */
.L_x_11:


//--------------------- .nv.shared.reserved.0     --------------------------
	.section	.nv.shared.reserved.0,"aw",@nobits
	.weak		__nv_reservedSMEM_offset_0_alias
	.size		__nv_reservedSMEM_offset_0_alias, 0, 64
	.other		__nv_reservedSMEM_offset_0_alias,@"STO_CUDA_RESERVED_SHARED STV_DEFAULT"
__nv_reservedSMEM_offset_0_alias:
	.zero		0
	.zero		64


//--------------------- .nv.constant0._Z9quicksortPi --------------------------
	.section	.nv.constant0._Z9quicksortPi,"a",@progbits
	.sectionflags	@""
	.align	4
.nv.constant0._Z9quicksortPi:
	.zero		904


//--------------------- SYMBOLS --------------------------

	.type		.nv.reservedSmem.offset0,@object
	.size		.nv.reservedSmem.offset0,0x4
